//
// Generated by NVIDIA NVVM Compiler
//
// Compiler Build ID: CL-36424714
// Cuda compilation tools, release 13.0, V13.0.88
// Based on NVVM 20.0.0
//

.version 9.0
.target sm_100
.address_size 64

	// .globl	_Z12MovAvgKernelPfPKf

.visible .entry _Z12MovAvgKernelPfPKf(
	.param .u64 .ptr .align 1 _Z12MovAvgKernelPfPKf_param_0,
	.param .u64 .ptr .align 1 _Z12MovAvgKernelPfPKf_param_1
)
{
	.reg .b32 	%r<2>;
	.reg .b32 	%f<2>;
	.reg .b64 	%rd<8>;

	ld.param.u64 	%rd1, [_Z12MovAvgKernelPfPKf_param_0];
	ld.param.u64 	%rd2, [_Z12MovAvgKernelPfPKf_param_1];
	cvta.to.global.u64 	%rd3, %rd1;
	cvta.to.global.u64 	%rd4, %rd2;
	mov.u32 	%r1, %tid.x;
	mul.wide.u32 	%rd5, %r1, 4;
	add.s64 	%rd6, %rd4, %rd5;
	ld.global.f32 	%f1, [%rd6];
	add.s64 	%rd7, %rd3, %rd5;
	st.global.f32 	[%rd7], %f1;
	ret;

}


// ===== COMPILED SASS (sm_100) =====

	.target	sm_100

	.elftype	@"ET_EXEC"


//--------------------- .note.nv.tkinfo           --------------------------
	.section	.note.nv.tkinfo,"",@"SHT_NOTE"
	.sectionflags	@"SHF_NOTE_NV_TKINFO"
	.tkinfo
        /*0018*/ 	.word	0x00000002
        /*0030*/ 	.string	""
        /*0030*/ 	.string	"ptxas"
        /*0030*/ 	.string	"Cuda compilation tools, release 13.0, V13.0.88"
        /*0030*/ 	.string	"Build cuda_13.0.r13.0/compiler.36424714_0"
        /*0030*/ 	.string	"-arch sm_100 -m 64 "



//--------------------- .note.nv.cuinfo           --------------------------
	.section	.note.nv.cuinfo,"",@"SHT_NOTE"
	.sectionflags	@"SHF_NOTE_NV_CUINFO"
        /*0018*/ 	.short	0x0002
        /*001a*/ 	.short	0x0064
        /*001c*/ 	.short	0x0082
	.zero		2


//--------------------- .nv.info                  --------------------------
	.section	.nv.info,"",@"SHT_CUDA_INFO"
	.align	4


	//----- nvinfo : EIATTR_REGCOUNT
	.align		4
        /*0000*/ 	.byte	0x04, 0x2f
        /*0002*/ 	.short	(.L_1 - .L_0)
	.align		4
.L_0:
        /*0004*/ 	.word	index@(_Z12MovAvgKernelPfPKf)
        /*0008*/ 	.word	0x0000000a


	//----- nvinfo : EIATTR_FRAME_SIZE
	.align		4
.L_1:
        /*000c*/ 	.byte	0x04, 0x11
        /*000e*/ 	.short	(.L_3 - .L_2)
	.align		4
.L_2:
        /*0010*/ 	.word	index@(_Z12MovAvgKernelPfPKf)
        /*0014*/ 	.word	0x00000000


	//----- nvinfo : EIATTR_MIN_STACK_SIZE
	.align		4
.L_3:
        /*0018*/ 	.byte	0x04, 0x12
        /*001a*/ 	.short	(.L_5 - .L_4)
	.align		4
.L_4:
        /*001c*/ 	.word	index@(_Z12MovAvgKernelPfPKf)
        /*0020*/ 	.word	0x00000000
.L_5:


//--------------------- .nv.compat                --------------------------
	.section	.nv.compat,"",@"SHT_CUDA_COMPAT_INFO"
	.align	4
        /*0000*/ 	.byte	0x02, 0x09, 0x00, 0x00, 0x02, 0x02, 0x01, 0x00, 0x02, 0x05, 0x05, 0x00, 0x03, 0x07, 0x01, 0x01
        /*0010*/ 	.byte	0x02, 0x03, 0x00, 0x00, 0x02, 0x06, 0x01, 0x00, 0x04, 0x0b, 0x08, 0x00, 0x09, 0x00, 0x00, 0x00
        /*0020*/ 	.byte	0x00, 0x00, 0x00, 0x00


//--------------------- .nv.info._Z12MovAvgKernelPfPKf --------------------------
	.section	.nv.info._Z12MovAvgKernelPfPKf,"",@"SHT_CUDA_INFO"
	.sectionflags	@""
	.align	4


	//----- nvinfo : EIATTR_CUDA_API_VERSION
	.align		4
        /*0000*/ 	.byte	0x04, 0x37
        /*0002*/ 	.short	(.L_7 - .L_6)
.L_6:
        /*0004*/ 	.word	0x00000082


	//----- nvinfo : EIATTR_KPARAM_INFO
	.align		4
.L_7:
        /*0008*/ 	.byte	0x04, 0x17
        /*000a*/ 	.short	(.L_9 - .L_8)
.L_8:
        /*000c*/ 	.word	0x00000000
        /*0010*/ 	.short	0x0001
        /*0012*/ 	.short	0x0008
        /*0014*/ 	.byte	0x00, 0xf5, 0x21, 0x00


	//----- nvinfo : EIATTR_KPARAM_INFO
	.align		4
.L_9:
        /*0018*/ 	.byte	0x04, 0x17
        /*001a*/ 	.short	(.L_11 - .L_10)
.L_10:
        /*001c*/ 	.word	0x00000000
        /*0020*/ 	.short	0x0000
        /*0022*/ 	.short	0x0000
        /*0024*/ 	.byte	0x00, 0xf5, 0x21, 0x00


	//----- nvinfo : EIATTR_SPARSE_MMA_MASK
	.align		4
.L_11:
        /*0028*/ 	.byte	0x03, 0x50
        /*002a*/ 	.short	0x0000


	//----- nvinfo : EIATTR_MAXREG_COUNT
	.align		4
        /*002c*/ 	.byte	0x03, 0x1b
        /*002e*/ 	.short	0x00ff


	//----- nvinfo : EIATTR_MERCURY_ISA_VERSION
	.align		4
        /*0030*/ 	.byte	0x03, 0x5f
        /*0032*/ 	.short	0x0101


	//----- nvinfo : EIATTR_VRC_CTA_INIT_COUNT
	.align		4
        /*0034*/ 	.byte	0x02, 0x4a
	.zero		1
	.zero		1


	//----- nvinfo : EIATTR_EXIT_INSTR_OFFSETS
	.align		4
        /*0038*/ 	.byte	0x04, 0x1c
        /*003a*/ 	.short	(.L_13 - .L_12)


	//   ....[0]....
.L_12:
        /*003c*/ 	.word	0x00000090


	//----- nvinfo : EIATTR_CBANK_PARAM_SIZE
	.align		4
.L_13:
        /*0040*/ 	.byte	0x03, 0x19
        /*0042*/ 	.short	0x0010


	//----- nvinfo : EIATTR_PARAM_CBANK
	.align		4
        /*0044*/ 	.byte	0x04, 0x0a
        /*0046*/ 	.short	(.L_15 - .L_14)
	.align		4
.L_14:
        /*0048*/ 	.word	index@(.nv.constant0._Z12MovAvgKernelPfPKf)
        /*004c*/ 	.short	0x0380
        /*004e*/ 	.short	0x0010


	//----- nvinfo : EIATTR_SW_WAR
	.align		4
.L_15:
        /*0050*/ 	.byte	0x04, 0x36
        /*0052*/ 	.short	(.L_17 - .L_16)
.L_16:
        /*0054*/ 	.word	0x00000008
.L_17:


//--------------------- .nv.callgraph             --------------------------
	.section	.nv.callgraph,"",@"SHT_CUDA_CALLGRAPH"
	.align	4
	.sectionentsize	8
	.align		4
        /*0000*/ 	.word	0x00000000
	.align		4
        /*0004*/ 	.word	0xffffffff
	.align		4
        /*0008*/ 	.word	0x00000000
	.align		4
        /*000c*/ 	.word	0xfffffffe
	.align		4
        /*0010*/ 	.word	0x00000000
	.align		4
        /*0014*/ 	.word	0xfffffffd
	.align		4
        /*0018*/ 	.word	0x00000000
	.align		4
        /*001c*/ 	.word	0xfffffffc


//--------------------- .text._Z12MovAvgKernelPfPKf --------------------------
	.section	.text._Z12MovAvgKernelPfPKf,"ax",@progbits
	.align	128
        .global         _Z12MovAvgKernelPfPKf
        .type           _Z12MovAvgKernelPfPKf,@function
        .size           _Z12MovAvgKernelPfPKf,(.L_x_1 - _Z12MovAvgKernelPfPKf)
        .other          _Z12MovAvgKernelPfPKf,@"STO_CUDA_ENTRY STV_DEFAULT"
_Z12MovAvgKernelPfPKf:
.text._Z12MovAvgKernelPfPKf:
[----:B------:R-:W-:Y:S01]  /*0000*/  LDC R1, c[0x0][0x37c] ;  /* 0x0000df00ff017b82 */ /* 0x000fe20000000800 */
[----:B------:R-:W0:Y:S07]  /*0010*/  S2R R7, SR_TID.X ;  /* 0x0000000000077919 */ /* 0x000e2e0000002100 */
[----:B------:R-:W0:Y:S01]  /*0020*/  LDC.64 R2, c[0x0][0x388] ;  /* 0x0000e200ff027b82 */ /* 0x000e220000000a00 */
[----:B------:R-:W1:Y:S07]  /*0030*/  LDCU.64 UR4, c[0x0][0x358] ;  /* 0x00006b00ff0477ac */ /* 0x000e6e0008000a00 */
[----:B------:R-:W2:Y:S01]  /*0040*/  LDC.64 R4, c[0x0][0x380] ;  /* 0x0000e000ff047b82 */ /* 0x000ea20000000a00 */
[----:B0-----:R-:W-:-:S06]  /*0050*/  IMAD.WIDE.U32 R2, R7, 0x4, R2 ;  /* 0x0000000407027825 */ /* 0x001fcc00078e0002 */
[----:B-1----:R-:W3:Y:S01]  /*0060*/  LDG.E R3, desc[UR4][R2.64] ;  /* 0x0000000402037981 */ /* 0x002ee2000c1e1900 */
[----:B--2---:R-:W-:-:S05]  /*0070*/  IMAD.WIDE.U32 R4, R7, 0x4, R4 ;  /* 0x0000000407047825 */ /* 0x004fca00078e0004 */
[----:B---3--:R-:W-:Y:S01]  /*0080*/  STG.E desc[UR4][R4.64], R3 ;  /* 0x0000000304007986 */ /* 0x008fe2000c101904 */
[----:B------:R-:W-:Y:S05]  /*0090*/  EXIT ;  /* 0x000000000000794d */ /* 0x000fea0003800000 */
.L_x_0:
[----:B------:R-:W-:-:S00]  /*00a0*/  BRA `(.L_x_0) ;  /* 0xfffffffc00fc7947 */ /* 0x000fc0000383ffff */
[----:B------:R-:W-:-:S00]  /*00b0*/  NOP ;  /* 0x0000000000007918 */ /* 0x000fc00000000000 */
        /* <DEDUP_REMOVED lines=12> */
.L_x_1:


//--------------------- .nv.shared.reserved.0     --------------------------
	.section	.nv.shared.reserved.0,"aw",@nobits
	.weak		__nv_reservedSMEM_offset_0_alias
	.size		__nv_reservedSMEM_offset_0_alias, 0, 64
	.other		__nv_reservedSMEM_offset_0_alias,@"STO_CUDA_RESERVED_SHARED STV_DEFAULT"
__nv_reservedSMEM_offset_0_alias:
	.zero		0
	.zero		64


//--------------------- .nv.constant0._Z12MovAvgKernelPfPKf --------------------------
	.section	.nv.constant0._Z12MovAvgKernelPfPKf,"a",@progbits
	.sectionflags	@""
	.align	4
.nv.constant0._Z12MovAvgKernelPfPKf:
	.zero		912


//--------------------- SYMBOLS --------------------------

	.type		.nv.reservedSmem.offset0,@object
	.size		.nv.reservedSmem.offset0,0x4
